//
// Generated by NVIDIA NVVM Compiler
//
// Compiler Build ID: CL-36424714
// Cuda compilation tools, release 13.0, V13.0.88
// Based on NVVM 20.0.0
//

.version 9.0
.target sm_100
.address_size 64

	// .globl	_Z10computeGPUPfS_

.visible .entry _Z10computeGPUPfS_(
	.param .u64 .ptr .align 1 _Z10computeGPUPfS__param_0,
	.param .u64 .ptr .align 1 _Z10computeGPUPfS__param_1
)
{
	.reg .pred 	%p<2>;
	.reg .b32 	%r<5>;
	.reg .b32 	%f<4>;
	.reg .b64 	%rd<8>;

	ld.param.u64 	%rd1, [_Z10computeGPUPfS__param_0];
	ld.param.u64 	%rd2, [_Z10computeGPUPfS__param_1];
	mov.u32 	%r2, %ntid.x;
	mov.u32 	%r3, %ctaid.x;
	mov.u32 	%r4, %tid.x;
	mad.lo.s32 	%r1, %r2, %r3, %r4;
	setp.gt.s32 	%p1, %r1, 268435455;
	@%p1 bra 	$L__BB0_2;
	cvta.to.global.u64 	%rd3, %rd2;
	cvta.to.global.u64 	%rd4, %rd1;
	mul.wide.s32 	%rd5, %r1, 4;
	add.s64 	%rd6, %rd4, %rd5;
	ld.global.f32 	%f1, [%rd6];
	add.s64 	%rd7, %rd3, %rd5;
	ld.global.f32 	%f2, [%rd7];
	add.f32 	%f3, %f1, %f2;
	st.global.f32 	[%rd6], %f3;
$L__BB0_2:
	ret;

}


// ===== COMPILED SASS (sm_100) =====

	.target	sm_100

	.elftype	@"ET_EXEC"


//--------------------- .note.nv.tkinfo           --------------------------
	.section	.note.nv.tkinfo,"",@"SHT_NOTE"
	.sectionflags	@"SHF_NOTE_NV_TKINFO"
	.tkinfo
        /*0018*/ 	.word	0x00000002
        /*0030*/ 	.string	""
        /*0030*/ 	.string	"ptxas"
        /*0030*/ 	.string	"Cuda compilation tools, release 13.0, V13.0.88"
        /*0030*/ 	.string	"Build cuda_13.0.r13.0/compiler.36424714_0"
        /*0030*/ 	.string	"-arch sm_100 -m 64 "



//--------------------- .note.nv.cuinfo           --------------------------
	.section	.note.nv.cuinfo,"",@"SHT_NOTE"
	.sectionflags	@"SHF_NOTE_NV_CUINFO"
        /*0018*/ 	.short	0x0002
        /*001a*/ 	.short	0x0064
        /*001c*/ 	.short	0x0082
	.zero		2


//--------------------- .nv.info                  --------------------------
	.section	.nv.info,"",@"SHT_CUDA_INFO"
	.align	4


	//----- nvinfo : EIATTR_REGCOUNT
	.align		4
        /*0000*/ 	.byte	0x04, 0x2f
        /*0002*/ 	.short	(.L_1 - .L_0)
	.align		4
.L_0:
        /*0004*/ 	.word	index@(_Z10computeGPUPfS_)
        /*0008*/ 	.word	0x0000000a


	//----- nvinfo : EIATTR_FRAME_SIZE
	.align		4
.L_1:
        /*000c*/ 	.byte	0x04, 0x11
        /*000e*/ 	.short	(.L_3 - .L_2)
	.align		4
.L_2:
        /*0010*/ 	.word	index@(_Z10computeGPUPfS_)
        /*0014*/ 	.word	0x00000000


	//----- nvinfo : EIATTR_MIN_STACK_SIZE
	.align		4
.L_3:
        /*0018*/ 	.byte	0x04, 0x12
        /*001a*/ 	.short	(.L_5 - .L_4)
	.align		4
.L_4:
        /*001c*/ 	.word	index@(_Z10computeGPUPfS_)
        /*0020*/ 	.word	0x00000000
.L_5:


//--------------------- .nv.compat                --------------------------
	.section	.nv.compat,"",@"SHT_CUDA_COMPAT_INFO"
	.align	4
        /*0000*/ 	.byte	0x02, 0x09, 0x00, 0x00, 0x02, 0x02, 0x01, 0x00, 0x02, 0x05, 0x05, 0x00, 0x03, 0x07, 0x01, 0x01
        /*0010*/ 	.byte	0x02, 0x03, 0x00, 0x00, 0x02, 0x06, 0x01, 0x00, 0x04, 0x0b, 0x08, 0x00, 0x09, 0x00, 0x00, 0x00
        /*0020*/ 	.byte	0x00, 0x00, 0x00, 0x00


//--------------------- .nv.info._Z10computeGPUPfS_ --------------------------
	.section	.nv.info._Z10computeGPUPfS_,"",@"SHT_CUDA_INFO"
	.sectionflags	@""
	.align	4


	//----- nvinfo : EIATTR_CUDA_API_VERSION
	.align		4
        /*0000*/ 	.byte	0x04, 0x37
        /*0002*/ 	.short	(.L_7 - .L_6)
.L_6:
        /*0004*/ 	.word	0x00000082


	//----- nvinfo : EIATTR_KPARAM_INFO
	.align		4
.L_7:
        /*0008*/ 	.byte	0x04, 0x17
        /*000a*/ 	.short	(.L_9 - .L_8)
.L_8:
        /*000c*/ 	.word	0x00000000
        /*0010*/ 	.short	0x0001
        /*0012*/ 	.short	0x0008
        /*0014*/ 	.byte	0x00, 0xf5, 0x21, 0x00


	//----- nvinfo : EIATTR_KPARAM_INFO
	.align		4
.L_9:
        /*0018*/ 	.byte	0x04, 0x17
        /*001a*/ 	.short	(.L_11 - .L_10)
.L_10:
        /*001c*/ 	.word	0x00000000
        /*0020*/ 	.short	0x0000
        /*0022*/ 	.short	0x0000
        /*0024*/ 	.byte	0x00, 0xf5, 0x21, 0x00


	//----- nvinfo : EIATTR_SPARSE_MMA_MASK
	.align		4
.L_11:
        /*0028*/ 	.byte	0x03, 0x50
        /*002a*/ 	.short	0x0000


	//----- nvinfo : EIATTR_MAXREG_COUNT
	.align		4
        /*002c*/ 	.byte	0x03, 0x1b
        /*002e*/ 	.short	0x00ff


	//----- nvinfo : EIATTR_MERCURY_ISA_VERSION
	.align		4
        /*0030*/ 	.byte	0x03, 0x5f
        /*0032*/ 	.short	0x0101


	//----- nvinfo : EIATTR_VRC_CTA_INIT_COUNT
	.align		4
        /*0034*/ 	.byte	0x02, 0x4a
	.zero		1
	.zero		1


	//----- nvinfo : EIATTR_EXIT_INSTR_OFFSETS
	.align		4
        /*0038*/ 	.byte	0x04, 0x1c
        /*003a*/ 	.short	(.L_13 - .L_12)


	//   ....[0]....
.L_12:
        /*003c*/ 	.word	0x00000060


	//   ....[1]....
        /*0040*/ 	.word	0x00000100


	//----- nvinfo : EIATTR_CBANK_PARAM_SIZE
	.align		4
.L_13:
        /*0044*/ 	.byte	0x03, 0x19
        /*0046*/ 	.short	0x0010


	//----- nvinfo : EIATTR_PARAM_CBANK
	.align		4
        /*0048*/ 	.byte	0x04, 0x0a
        /*004a*/ 	.short	(.L_15 - .L_14)
	.align		4
.L_14:
        /*004c*/ 	.word	index@(.nv.constant0._Z10computeGPUPfS_)
        /*0050*/ 	.short	0x0380
        /*0052*/ 	.short	0x0010


	//----- nvinfo : EIATTR_SW_WAR
	.align		4
.L_15:
        /*0054*/ 	.byte	0x04, 0x36
        /*0056*/ 	.short	(.L_17 - .L_16)
.L_16:
        /*0058*/ 	.word	0x00000008
.L_17:


//--------------------- .nv.callgraph             --------------------------
	.section	.nv.callgraph,"",@"SHT_CUDA_CALLGRAPH"
	.align	4
	.sectionentsize	8
	.align		4
        /*0000*/ 	.word	0x00000000
	.align		4
        /*0004*/ 	.word	0xffffffff
	.align		4
        /*0008*/ 	.word	0x00000000
	.align		4
        /*000c*/ 	.word	0xfffffffe
	.align		4
        /*0010*/ 	.word	0x00000000
	.align		4
        /*0014*/ 	.word	0xfffffffd
	.align		4
        /*0018*/ 	.word	0x00000000
	.align		4
        /*001c*/ 	.word	0xfffffffc


//--------------------- .text._Z10computeGPUPfS_  --------------------------
	.section	.text._Z10computeGPUPfS_,"ax",@progbits
	.align	128
        .global         _Z10computeGPUPfS_
        .type           _Z10computeGPUPfS_,@function
        .size           _Z10computeGPUPfS_,(.L_x_1 - _Z10computeGPUPfS_)
        .other          _Z10computeGPUPfS_,@"STO_CUDA_ENTRY STV_DEFAULT"
_Z10computeGPUPfS_:
.text._Z10computeGPUPfS_:
[----:B------:R-:W-:Y:S01]  /*0000*/  LDC R1, c[0x0][0x37c] ;  /* 0x0000df00ff017b82 */ /* 0x000fe20000000800 */
[----:B------:R-:W0:Y:S01]  /*0010*/  S2R R7, SR_CTAID.X ;  /* 0x0000000000077919 */ /* 0x000e220000002500 */
[----:B------:R-:W0:Y:S01]  /*0020*/  LDCU UR4, c[0x0][0x360] ;  /* 0x00006c00ff0477ac */ /* 0x000e220008000800 */
[----:B------:R-:W0:Y:S02]  /*0030*/  S2R R0, SR_TID.X ;  /* 0x0000000000007919 */ /* 0x000e240000002100 */
[----:B0-----:R-:W-:-:S05]  /*0040*/  IMAD R7, R7, UR4, R0 ;  /* 0x0000000407077c24 */ /* 0x001fca000f8e0200 */
[----:B------:R-:W-:-:S13]  /*0050*/  ISETP.GT.AND P0, PT, R7, 0xfffffff, PT ;  /* 0x0fffffff0700780c */ /* 0x000fda0003f04270 */
[----:B------:R-:W-:Y:S05]  /*0060*/  @P0 EXIT ;  /* 0x000000000000094d */ /* 0x000fea0003800000 */
[----:B------:R-:W0:Y:S01]  /*0070*/  LDC.64 R4, c[0x0][0x388] ;  /* 0x0000e200ff047b82 */ /* 0x000e220000000a00 */
[----:B------:R-:W1:Y:S07]  /*0080*/  LDCU.64 UR4, c[0x0][0x358] ;  /* 0x00006b00ff0477ac */ /* 0x000e6e0008000a00 */
[----:B------:R-:W2:Y:S01]  /*0090*/  LDC.64 R2, c[0x0][0x380] ;  /* 0x0000e000ff027b82 */ /* 0x000ea20000000a00 */
[----:B0-----:R-:W-:-:S06]  /*00a0*/  IMAD.WIDE R4, R7, 0x4, R4 ;  /* 0x0000000407047825 */ /* 0x001fcc00078e0204 */
[----:B-1----:R-:W3:Y:S01]  /*00b0*/  LDG.E R5, desc[UR4][R4.64] ;  /* 0x0000000404057981 */ /* 0x002ee2000c1e1900 */
[----:B--2---:R-:W-:-:S05]  /*00c0*/  IMAD.WIDE R2, R7, 0x4, R2 ;  /* 0x0000000407027825 */ /* 0x004fca00078e0202 */
[----:B------:R-:W3:Y:S02]  /*00d0*/  LDG.E R0, desc[UR4][R2.64] ;  /* 0x0000000402007981 */ /* 0x000ee4000c1e1900 */
[----:B---3--:R-:W-:-:S05]  /*00e0*/  FADD R7, R0, R5 ;  /* 0x0000000500077221 */ /* 0x008fca0000000000 */
[----:B------:R-:W-:Y:S01]  /*00f0*/  STG.E desc[UR4][R2.64], R7 ;  /* 0x0000000702007986 */ /* 0x000fe2000c101904 */
[----:B------:R-:W-:Y:S05]  /*0100*/  EXIT ;  /* 0x000000000000794d */ /* 0x000fea0003800000 */
.L_x_0:
[----:B------:R-:W-:-:S00]  /*0110*/  BRA `(.L_x_0) ;  /* 0xfffffffc00fc7947 */ /* 0x000fc0000383ffff */
[----:B------:R-:W-:-:S00]  /*0120*/  NOP ;  /* 0x0000000000007918 */ /* 0x000fc00000000000 */
        /* <DEDUP_REMOVED lines=13> */
.L_x_1:


//--------------------- .nv.shared.reserved.0     --------------------------
	.section	.nv.shared.reserved.0,"aw",@nobits
	.weak		__nv_reservedSMEM_offset_0_alias
	.size		__nv_reservedSMEM_offset_0_alias, 0, 64
	.other		__nv_reservedSMEM_offset_0_alias,@"STO_CUDA_RESERVED_SHARED STV_DEFAULT"
__nv_reservedSMEM_offset_0_alias:
	.zero		0
	.zero		64


//--------------------- .nv.constant0._Z10computeGPUPfS_ --------------------------
	.section	.nv.constant0._Z10computeGPUPfS_,"a",@progbits
	.sectionflags	@""
	.align	4
.nv.constant0._Z10computeGPUPfS_:
	.zero		912


//--------------------- SYMBOLS --------------------------

	.type		.nv.reservedSmem.offset0,@object
	.size		.nv.reservedSmem.offset0,0x4
